//
// Generated by NVIDIA NVVM Compiler
//
// Compiler Build ID: CL-36424714
// Cuda compilation tools, release 13.0, V13.0.88
// Based on NVVM 20.0.0
//

.version 9.0
.target sm_100
.address_size 64

	// .globl	computeFloat

.visible .entry computeFloat(
	.param .u64 .ptr .align 1 computeFloat_param_0,
	.param .align 16 .b8 computeFloat_param_1[16],
	.param .u32 computeFloat_param_2,
	.param .f32 computeFloat_param_3
)
{
	.reg .pred 	%p<4>;
	.reg .b32 	%r<20>;
	.reg .b32 	%f<23>;
	.reg .b64 	%rd<5>;

	ld.param.u64 	%rd1, [computeFloat_param_0];
	ld.param.v4.f32 	{%f8, %f9, %f10, %f11}, [computeFloat_param_1];
	ld.param.u32 	%r7, [computeFloat_param_2];
	ld.param.f32 	%f7, [computeFloat_param_3];
	mov.u32 	%r9, %ctaid.x;
	mov.u32 	%r1, %ntid.x;
	mov.u32 	%r10, %tid.x;
	mad.lo.s32 	%r2, %r9, %r1, %r10;
	cvt.rn.f32.u32 	%f12, %r2;
	fma.rn.f32 	%f1, %f10, %f12, %f8;
	mov.u32 	%r11, %ctaid.y;
	mov.u32 	%r12, %ntid.y;
	mov.u32 	%r13, %tid.y;
	mad.lo.s32 	%r3, %r11, %r12, %r13;
	cvt.rn.f32.u32 	%f13, %r3;
	fma.rn.f32 	%f2, %f11, %f13, %f9;
	setp.lt.s32 	%p1, %r7, 1;
	mov.b32 	%r19, 0;
	@%p1 bra 	$L__BB0_4;
	mov.f32 	%f21, 0f00000000;
	mov.b32 	%r18, 0;
	mov.f32 	%f22, %f21;
$L__BB0_2:
	mul.f32 	%f15, %f22, %f22;
	mul.f32 	%f16, %f21, %f21;
	sub.f32 	%f17, %f15, %f16;
	add.f32 	%f5, %f1, %f17;
	add.f32 	%f18, %f22, %f22;
	fma.rn.f32 	%f21, %f18, %f21, %f2;
	mul.f32 	%f19, %f5, %f5;
	fma.rn.f32 	%f20, %f21, %f21, %f19;
	setp.ge.f32 	%p2, %f20, %f7;
	mov.u32 	%r19, %r18;
	@%p2 bra 	$L__BB0_4;
	add.s32 	%r18, %r18, 1;
	setp.ne.s32 	%p3, %r18, %r7;
	mov.f32 	%f22, %f5;
	mov.u32 	%r19, %r7;
	@%p3 bra 	$L__BB0_2;
$L__BB0_4:
	cvta.to.global.u64 	%rd2, %rd1;
	mov.u32 	%r15, %nctaid.x;
	mul.lo.s32 	%r16, %r1, %r15;
	mad.lo.s32 	%r17, %r16, %r3, %r2;
	mul.wide.s32 	%rd3, %r17, 4;
	add.s64 	%rd4, %rd2, %rd3;
	st.global.u32 	[%rd4], %r19;
	ret;

}


// ===== COMPILED SASS (sm_100) =====

	.target	sm_100

	.elftype	@"ET_EXEC"


//--------------------- .note.nv.tkinfo           --------------------------
	.section	.note.nv.tkinfo,"",@"SHT_NOTE"
	.sectionflags	@"SHF_NOTE_NV_TKINFO"
	.tkinfo
        /*0018*/ 	.word	0x00000002
        /*0030*/ 	.string	""
        /*0030*/ 	.string	"ptxas"
        /*0030*/ 	.string	"Cuda compilation tools, release 13.0, V13.0.88"
        /*0030*/ 	.string	"Build cuda_13.0.r13.0/compiler.36424714_0"
        /*0030*/ 	.string	"-arch sm_100 -m 64 "



//--------------------- .note.nv.cuinfo           --------------------------
	.section	.note.nv.cuinfo,"",@"SHT_NOTE"
	.sectionflags	@"SHF_NOTE_NV_CUINFO"
        /*0018*/ 	.short	0x0002
        /*001a*/ 	.short	0x0064
        /*001c*/ 	.short	0x0082
	.zero		2


//--------------------- .nv.info                  --------------------------
	.section	.nv.info,"",@"SHT_CUDA_INFO"
	.align	4


	//----- nvinfo : EIATTR_REGCOUNT
	.align		4
        /*0000*/ 	.byte	0x04, 0x2f
        /*0002*/ 	.short	(.L_1 - .L_0)
	.align		4
.L_0:
        /*0004*/ 	.word	index@(computeFloat)
        /*0008*/ 	.word	0x0000000d


	//----- nvinfo : EIATTR_FRAME_SIZE
	.align		4
.L_1:
        /*000c*/ 	.byte	0x04, 0x11
        /*000e*/ 	.short	(.L_3 - .L_2)
	.align		4
.L_2:
        /*0010*/ 	.word	index@(computeFloat)
        /*0014*/ 	.word	0x00000000


	//----- nvinfo : EIATTR_MIN_STACK_SIZE
	.align		4
.L_3:
        /*0018*/ 	.byte	0x04, 0x12
        /*001a*/ 	.short	(.L_5 - .L_4)
	.align		4
.L_4:
        /*001c*/ 	.word	index@(computeFloat)
        /*0020*/ 	.word	0x00000000
.L_5:


//--------------------- .nv.compat                --------------------------
	.section	.nv.compat,"",@"SHT_CUDA_COMPAT_INFO"
	.align	4
        /*0000*/ 	.byte	0x02, 0x09, 0x00, 0x00, 0x02, 0x02, 0x01, 0x00, 0x02, 0x05, 0x05, 0x00, 0x03, 0x07, 0x01, 0x01
        /*0010*/ 	.byte	0x02, 0x03, 0x00, 0x00, 0x02, 0x06, 0x01, 0x00, 0x04, 0x0b, 0x08, 0x00, 0x09, 0x00, 0x00, 0x00
        /*0020*/ 	.byte	0x00, 0x00, 0x00, 0x00


//--------------------- .nv.info.computeFloat     --------------------------
	.section	.nv.info.computeFloat,"",@"SHT_CUDA_INFO"
	.sectionflags	@""
	.align	4


	//----- nvinfo : EIATTR_CUDA_API_VERSION
	.align		4
        /*0000*/ 	.byte	0x04, 0x37
        /*0002*/ 	.short	(.L_7 - .L_6)
.L_6:
        /*0004*/ 	.word	0x00000082


	//----- nvinfo : EIATTR_KPARAM_INFO
	.align		4
.L_7:
        /*0008*/ 	.byte	0x04, 0x17
        /*000a*/ 	.short	(.L_9 - .L_8)
.L_8:
        /*000c*/ 	.word	0x00000000
        /*0010*/ 	.short	0x0003
        /*0012*/ 	.short	0x0024
        /*0014*/ 	.byte	0x00, 0xf0, 0x11, 0x00


	//----- nvinfo : EIATTR_KPARAM_INFO
	.align		4
.L_9:
        /*0018*/ 	.byte	0x04, 0x17
        /*001a*/ 	.short	(.L_11 - .L_10)
.L_10:
        /*001c*/ 	.word	0x00000000
        /*0020*/ 	.short	0x0002
        /*0022*/ 	.short	0x0020
        /*0024*/ 	.byte	0x00, 0xf0, 0x11, 0x00


	//----- nvinfo : EIATTR_KPARAM_INFO
	.align		4
.L_11:
        /*0028*/ 	.byte	0x04, 0x17
        /*002a*/ 	.short	(.L_13 - .L_12)
.L_12:
        /*002c*/ 	.word	0x00000000
        /*0030*/ 	.short	0x0001
        /*0032*/ 	.short	0x0010
        /*0034*/ 	.byte	0x00, 0xf0, 0x41, 0x00


	//----- nvinfo : EIATTR_KPARAM_INFO
	.align		4
.L_13:
        /*0038*/ 	.byte	0x04, 0x17
        /*003a*/ 	.short	(.L_15 - .L_14)
.L_14:
        /*003c*/ 	.word	0x00000000
        /*0040*/ 	.short	0x0000
        /*0042*/ 	.short	0x0000
        /*0044*/ 	.byte	0x00, 0xf5, 0x21, 0x00


	//----- nvinfo : EIATTR_SPARSE_MMA_MASK
	.align		4
.L_15:
        /*0048*/ 	.byte	0x03, 0x50
        /*004a*/ 	.short	0x0000


	//----- nvinfo : EIATTR_MAXREG_COUNT
	.align		4
        /*004c*/ 	.byte	0x03, 0x1b
        /*004e*/ 	.short	0x00ff


	//----- nvinfo : EIATTR_MERCURY_ISA_VERSION
	.align		4
        /*0050*/ 	.byte	0x03, 0x5f
        /*0052*/ 	.short	0x0101


	//----- nvinfo : EIATTR_VRC_CTA_INIT_COUNT
	.align		4
        /*0054*/ 	.byte	0x02, 0x4a
	.zero		1
	.zero		1


	//----- nvinfo : EIATTR_EXIT_INSTR_OFFSETS
	.align		4
        /*0058*/ 	.byte	0x04, 0x1c
        /*005a*/ 	.short	(.L_17 - .L_16)


	//   ....[0]....
.L_16:
        /*005c*/ 	.word	0x00000310


	//----- nvinfo : EIATTR_CRS_STACK_SIZE
	.align		4
.L_17:
        /*0060*/ 	.byte	0x04, 0x1e
        /*0062*/ 	.short	(.L_19 - .L_18)
.L_18:
        /*0064*/ 	.word	0x00000000


	//----- nvinfo : EIATTR_CBANK_PARAM_SIZE
	.align		4
.L_19:
        /*0068*/ 	.byte	0x03, 0x19
        /*006a*/ 	.short	0x0028


	//----- nvinfo : EIATTR_PARAM_CBANK
	.align		4
        /*006c*/ 	.byte	0x04, 0x0a
        /*006e*/ 	.short	(.L_21 - .L_20)
	.align		4
.L_20:
        /*0070*/ 	.word	index@(.nv.constant0.computeFloat)
        /*0074*/ 	.short	0x0380
        /*0076*/ 	.short	0x0028


	//----- nvinfo : EIATTR_SW_WAR
	.align		4
.L_21:
        /*0078*/ 	.byte	0x04, 0x36
        /*007a*/ 	.short	(.L_23 - .L_22)
.L_22:
        /*007c*/ 	.word	0x00000008
.L_23:


//--------------------- .nv.callgraph             --------------------------
	.section	.nv.callgraph,"",@"SHT_CUDA_CALLGRAPH"
	.align	4
	.sectionentsize	8
	.align		4
        /*0000*/ 	.word	0x00000000
	.align		4
        /*0004*/ 	.word	0xffffffff
	.align		4
        /*0008*/ 	.word	0x00000000
	.align		4
        /*000c*/ 	.word	0xfffffffe
	.align		4
        /*0010*/ 	.word	0x00000000
	.align		4
        /*0014*/ 	.word	0xfffffffd
	.align		4
        /*0018*/ 	.word	0x00000000
	.align		4
        /*001c*/ 	.word	0xfffffffc


//--------------------- .text.computeFloat        --------------------------
	.section	.text.computeFloat,"ax",@progbits
	.align	128
        .global         computeFloat
        .type           computeFloat,@function
        .size           computeFloat,(.L_x_4 - computeFloat)
        .other          computeFloat,@"STO_CUDA_ENTRY STV_DEFAULT"
computeFloat:
.text.computeFloat:
[----:B------:R-:W-:Y:S01]  /*0000*/  LDC R1, c[0x0][0x37c] ;  /* 0x0000df00ff017b82 */ /* 0x000fe20000000800 */
[----:B------:R-:W0:Y:S07]  /*0010*/  S2R R0, SR_TID.Y ;  /* 0x0000000000007919 */ /* 0x000e2e0000002200 */
[----:B------:R-:W1:Y:S01]  /*0020*/  LDC R10, c[0x0][0x360] ;  /* 0x0000d800ff0a7b82 */ /* 0x000e620000000800 */
[----:B------:R-:W2:Y:S01]  /*0030*/  LDCU UR6, c[0x0][0x3a0] ;  /* 0x00007400ff0677ac */ /* 0x000ea20008000800 */
[----:B------:R-:W1:Y:S06]  /*0040*/  S2R R3, SR_TID.X ;  /* 0x0000000000037919 */ /* 0x000e6c0000002100 */
[----:B------:R-:W0:Y:S08]  /*0050*/  S2UR UR5, SR_CTAID.Y ;  /* 0x00000000000579c3 */ /* 0x000e300000002600 */
[----:B------:R-:W0:Y:S01]  /*0060*/  LDC R5, c[0x0][0x364] ;  /* 0x0000d900ff057b82 */ /* 0x000e220000000800 */
[----:B--2---:R-:W-:-:S07]  /*0070*/  UISETP.GE.AND UP0, UPT, UR6, 0x1, UPT ;  /* 0x000000010600788c */ /* 0x004fce000bf06270 */
[----:B------:R-:W1:Y:S08]  /*0080*/  S2UR UR4, SR_CTAID.X ;  /* 0x00000000000479c3 */ /* 0x000e700000002500 */
[----:B------:R-:W2:Y:S08]  /*0090*/  LDC.64 R8, c[0x0][0x390] ;  /* 0x0000e400ff087b82 */ /* 0x000eb00000000a00 */
[----:B------:R-:W2:Y:S01]  /*00a0*/  LDC.64 R6, c[0x0][0x398] ;  /* 0x0000e600ff067b82 */ /* 0x000ea20000000a00 */
[----:B0-----:R-:W-:-:S05]  /*00b0*/  IMAD R5, R5, UR5, R0 ;  /* 0x0000000505057c24 */ /* 0x001fca000f8e0200 */
[----:B------:R-:W-:Y:S01]  /*00c0*/  I2FP.F32.U32 R2, R5 ;  /* 0x0000000500027245 */ /* 0x000fe20000201000 */
[----:B-1----:R-:W-:Y:S01]  /*00d0*/  IMAD R0, R10, UR4, R3 ;  /* 0x000000040a007c24 */ /* 0x002fe2000f8e0203 */
[----:B------:R-:W0:Y:S04]  /*00e0*/  LDCU.64 UR4, c[0x0][0x358] ;  /* 0x00006b00ff0477ac */ /* 0x000e280008000a00 */
[----:B------:R-:W-:Y:S01]  /*00f0*/  I2FP.F32.U32 R3, R0 ;  /* 0x0000000000037245 */ /* 0x000fe20000201000 */
[----:B--2---:R-:W-:Y:S01]  /*0100*/  FFMA R2, R2, R7, R9 ;  /* 0x0000000702027223 */ /* 0x004fe20000000009 */
[----:B------:R-:W-:-:S03]  /*0110*/  HFMA2 R7, -RZ, RZ, 0, 0 ;  /* 0x00000000ff077431 */ /* 0x000fc600000001ff */
[----:B------:R-:W-:Y:S01]  /*0120*/  FFMA R3, R3, R6, R8 ;  /* 0x0000000603037223 */ /* 0x000fe20000000008 */
[----:B0-----:R-:W-:Y:S06]  /*0130*/  BRA.U !UP0, `(.L_x_0) ;  /* 0x00000001085c7547 */ /* 0x001fec000b800000 */
[----:B------:R-:W-:Y:S01]  /*0140*/  BSSY.RECONVERGENT B0, `(.L_x_0) ;  /* 0x0000016000007945 */ /* 0x000fe20003800200 */
[----:B------:R-:W-:Y:S02]  /*0150*/  CS2R R6, SRZ ;  /* 0x0000000000067805 */ /* 0x000fe4000001ff00 */
[----:B------:R-:W-:Y:S01]  /*0160*/  MOV R4, RZ ;  /* 0x000000ff00047202 */ /* 0x000fe20000000f00 */
[----:B------:R-:W0:Y:S01]  /*0170*/  LDCU UR7, c[0x0][0x3a4] ;  /* 0x00007480ff0777ac */ /* 0x000e220008000800 */
[----:B------:R-:W1:Y:S01]  /*0180*/  LDCU UR8, c[0x0][0x3a0] ;  /* 0x00007400ff0877ac */ /* 0x000e620008000800 */
[----:B------:R-:W2:Y:S04]  /*0190*/  LDCU UR9, c[0x0][0x3a0] ;  /* 0x00007400ff0977ac */ /* 0x000ea80008000800 */
.L_x_2:
[----:B------:R-:W-:-:S04]  /*01a0*/  FMUL R9, R7, R7 ;  /* 0x0000000707097220 */ /* 0x000fc80000400000 */
[C---:B------:R-:W-:Y:S01]  /*01b0*/  FFMA R8, R6.reuse, R6, -R9 ;  /* 0x0000000606087223 */ /* 0x040fe20000000809 */
[----:B------:R-:W-:-:S03]  /*01c0*/  FADD R9, R6, R6 ;  /* 0x0000000606097221 */ /* 0x000fc60000000000 */
[----:B------:R-:W-:Y:S01]  /*01d0*/  FADD R8, R3, R8 ;  /* 0x0000000803087221 */ /* 0x000fe20000000000 */
[----:B------:R-:W-:Y:S01]  /*01e0*/  FFMA R9, R9, R7, R2 ;  /* 0x0000000709097223 */ /* 0x000fe20000000002 */
[----:B------:R-:W-:Y:S02]  /*01f0*/  MOV R7, R4 ;  /* 0x0000000400077202 */ /* 0x000fe40000000f00 */
[----:B------:R-:W-:-:S04]  /*0200*/  FMUL R6, R8, R8 ;  /* 0x0000000808067220 */ /* 0x000fc80000400000 */
[----:B------:R-:W-:-:S05]  /*0210*/  FFMA R6, R9, R9, R6 ;  /* 0x0000000909067223 */ /* 0x000fca0000000006 */
[----:B0-----:R-:W-:-:S13]  /*0220*/  FSETP.GE.AND P0, PT, R6, UR7, PT ;  /* 0x0000000706007c0b */ /* 0x001fda000bf06000 */
[----:B------:R-:W-:Y:S05]  /*0230*/  @P0 BRA `(.L_x_1) ;  /* 0x0000000000180947 */ /* 0x000fea0003800000 */
[----:B------:R-:W-:Y:S02]  /*0240*/  IADD3 R4, PT, PT, R4, 0x1, RZ ;  /* 0x0000000104047810 */ /* 0x000fe40007ffe0ff */
[----:B------:R-:W-:Y:S02]  /*0250*/  MOV R7, R9 ;  /* 0x0000000900077202 */ /* 0x000fe40000000f00 */
[----:B--2---:R-:W-:Y:S02]  /*0260*/  ISETP.NE.AND P0, PT, R4, UR9, PT ;  /* 0x0000000904007c0c */ /* 0x004fe4000bf05270 */
[----:B------:R-:W-:-:S11]  /*0270*/  MOV R6, R8 ;  /* 0x0000000800067202 */ /* 0x000fd60000000f00 */
[----:B------:R-:W-:Y:S05]  /*0280*/  @P0 BRA `(.L_x_2) ;  /* 0xfffffffc00c40947 */ /* 0x000fea000383ffff */
[----:B-1----:R-:W-:-:S07]  /*0290*/  MOV R7, UR8 ;  /* 0x0000000800077c02 */ /* 0x002fce0008000f00 */
.L_x_1:
[----:B-12---:R-:W-:Y:S05]  /*02a0*/  BSYNC.RECONVERGENT B0 ;  /* 0x0000000000007941 */ /* 0x006fea0003800200 */
.L_x_0:
[----:B------:R-:W0:Y:S01]  /*02b0*/  LDCU UR6, c[0x0][0x370] ;  /* 0x00006e00ff0677ac */ /* 0x000e220008000800 */
[----:B------:R-:W1:Y:S01]  /*02c0*/  LDC.64 R2, c[0x0][0x380] ;  /* 0x0000e000ff027b82 */ /* 0x000e620000000a00 */
[----:B0-----:R-:W-:-:S04]  /*02d0*/  IMAD R4, R10, UR6, RZ ;  /* 0x000000060a047c24 */ /* 0x001fc8000f8e02ff */
[----:B------:R-:W-:-:S04]  /*02e0*/  IMAD R5, R5, R4, R0 ;  /* 0x0000000405057224 */ /* 0x000fc800078e0200 */
[----:B-1----:R-:W-:-:S05]  /*02f0*/  IMAD.WIDE R2, R5, 0x4, R2 ;  /* 0x0000000405027825 */ /* 0x002fca00078e0202 */
[----:B------:R-:W-:Y:S01]  /*0300*/  STG.E desc[UR4][R2.64], R7 ;  /* 0x0000000702007986 */ /* 0x000fe2000c101904 */
[----:B------:R-:W-:Y:S05]  /*0310*/  EXIT ;  /* 0x000000000000794d */ /* 0x000fea0003800000 */
.L_x_3:
[----:B------:R-:W-:-:S00]  /*0320*/  BRA `(.L_x_3) ;  /* 0xfffffffc00fc7947 */ /* 0x000fc0000383ffff */
[----:B------:R-:W-:-:S00]  /*0330*/  NOP ;  /* 0x0000000000007918 */ /* 0x000fc00000000000 */
        /* <DEDUP_REMOVED lines=12> */
.L_x_4:


//--------------------- .nv.shared.reserved.0     --------------------------
	.section	.nv.shared.reserved.0,"aw",@nobits
	.weak		__nv_reservedSMEM_offset_0_alias
	.size		__nv_reservedSMEM_offset_0_alias, 0, 64
	.other		__nv_reservedSMEM_offset_0_alias,@"STO_CUDA_RESERVED_SHARED STV_DEFAULT"
__nv_reservedSMEM_offset_0_alias:
	.zero		0
	.zero		64


//--------------------- .nv.constant0.computeFloat --------------------------
	.section	.nv.constant0.computeFloat,"a",@progbits
	.sectionflags	@""
	.align	4
.nv.constant0.computeFloat:
	.zero		936


//--------------------- SYMBOLS --------------------------

	.type		.nv.reservedSmem.offset0,@object
	.size		.nv.reservedSmem.offset0,0x4
